//
// Generated by NVIDIA NVVM Compiler
//
// Compiler Build ID: CL-36424714
// Cuda compilation tools, release 13.0, V13.0.88
// Based on NVVM 20.0.0
//

.version 9.0
.target sm_100
.address_size 64

	// .globl	_Z16vectorMatrixMultliiPfS_S_

.visible .entry _Z16vectorMatrixMultliiPfS_S_(
	.param .u64 _Z16vectorMatrixMultliiPfS_S__param_0,
	.param .u32 _Z16vectorMatrixMultliiPfS_S__param_1,
	.param .u32 _Z16vectorMatrixMultliiPfS_S__param_2,
	.param .u64 .ptr .align 1 _Z16vectorMatrixMultliiPfS_S__param_3,
	.param .u64 .ptr .align 1 _Z16vectorMatrixMultliiPfS_S__param_4,
	.param .u64 .ptr .align 1 _Z16vectorMatrixMultliiPfS_S__param_5
)
{
	.reg .pred 	%p<14>;
	.reg .b32 	%r<10>;
	.reg .b32 	%f<115>;
	.reg .b64 	%rd<68>;

	ld.param.u64 	%rd33, [_Z16vectorMatrixMultliiPfS_S__param_0];
	ld.param.u32 	%r4, [_Z16vectorMatrixMultliiPfS_S__param_1];
	ld.param.u32 	%r3, [_Z16vectorMatrixMultliiPfS_S__param_2];
	ld.param.u64 	%rd34, [_Z16vectorMatrixMultliiPfS_S__param_3];
	ld.param.u64 	%rd35, [_Z16vectorMatrixMultliiPfS_S__param_4];
	ld.param.u64 	%rd36, [_Z16vectorMatrixMultliiPfS_S__param_5];
	cvta.to.global.u64 	%rd1, %rd35;
	cvta.to.global.u64 	%rd2, %rd34;
	cvta.to.global.u64 	%rd3, %rd36;
	mov.u32 	%r5, %ctaid.x;
	mov.u32 	%r1, %ntid.x;
	mov.u32 	%r6, %tid.x;
	mad.lo.s32 	%r2, %r5, %r1, %r6;
	cvt.s64.s32 	%rd4, %r4;
	setp.ge.s32 	%p1, %r2, %r4;
	@%p1 bra 	$L__BB0_18;
	cvt.s64.s32 	%rd60, %r2;
	setp.gt.s64 	%p2, %rd33, 0;
	cvt.s64.s32 	%rd6, %r3;
	mov.u32 	%r7, %nctaid.x;
	mul.lo.s32 	%r8, %r1, %r7;
	cvt.s64.s32 	%rd7, %r8;
	@%p2 bra 	$L__BB0_2;
	bra.uni 	$L__BB0_17;
$L__BB0_2:
	and.b64  	%rd8, %rd33, 15;
	and.b64  	%rd9, %rd33, 7;
	and.b64  	%rd10, %rd33, 9223372036854775792;
	and.b64  	%rd11, %rd33, 3;
	shl.b64 	%rd12, %rd33, 2;
$L__BB0_3:
	setp.lt.u64 	%p4, %rd33, 16;
	mul.lo.s64 	%rd14, %rd60, %rd33;
	mov.f32 	%f114, 0f00000000;
	mov.b64 	%rd65, 0;
	@%p4 bra 	$L__BB0_6;
	add.s64 	%rd61, %rd1, 32;
	mad.lo.s64 	%rd41, %rd12, %rd60, %rd2;
	add.s64 	%rd62, %rd41, 32;
	mov.f32 	%f114, 0f00000000;
	mov.u64 	%rd63, %rd10;
$L__BB0_5:
	.pragma "nounroll";
	ld.global.f32 	%f18, [%rd62+-32];
	ld.global.f32 	%f19, [%rd61+-32];
	fma.rn.f32 	%f20, %f18, %f19, %f114;
	ld.global.f32 	%f21, [%rd62+-28];
	ld.global.f32 	%f22, [%rd61+-28];
	fma.rn.f32 	%f23, %f21, %f22, %f20;
	ld.global.f32 	%f24, [%rd62+-24];
	ld.global.f32 	%f25, [%rd61+-24];
	fma.rn.f32 	%f26, %f24, %f25, %f23;
	ld.global.f32 	%f27, [%rd62+-20];
	ld.global.f32 	%f28, [%rd61+-20];
	fma.rn.f32 	%f29, %f27, %f28, %f26;
	ld.global.f32 	%f30, [%rd62+-16];
	ld.global.f32 	%f31, [%rd61+-16];
	fma.rn.f32 	%f32, %f30, %f31, %f29;
	ld.global.f32 	%f33, [%rd62+-12];
	ld.global.f32 	%f34, [%rd61+-12];
	fma.rn.f32 	%f35, %f33, %f34, %f32;
	ld.global.f32 	%f36, [%rd62+-8];
	ld.global.f32 	%f37, [%rd61+-8];
	fma.rn.f32 	%f38, %f36, %f37, %f35;
	ld.global.f32 	%f39, [%rd62+-4];
	ld.global.f32 	%f40, [%rd61+-4];
	fma.rn.f32 	%f41, %f39, %f40, %f38;
	ld.global.f32 	%f42, [%rd62];
	ld.global.f32 	%f43, [%rd61];
	fma.rn.f32 	%f44, %f42, %f43, %f41;
	ld.global.f32 	%f45, [%rd62+4];
	ld.global.f32 	%f46, [%rd61+4];
	fma.rn.f32 	%f47, %f45, %f46, %f44;
	ld.global.f32 	%f48, [%rd62+8];
	ld.global.f32 	%f49, [%rd61+8];
	fma.rn.f32 	%f50, %f48, %f49, %f47;
	ld.global.f32 	%f51, [%rd62+12];
	ld.global.f32 	%f52, [%rd61+12];
	fma.rn.f32 	%f53, %f51, %f52, %f50;
	ld.global.f32 	%f54, [%rd62+16];
	ld.global.f32 	%f55, [%rd61+16];
	fma.rn.f32 	%f56, %f54, %f55, %f53;
	ld.global.f32 	%f57, [%rd62+20];
	ld.global.f32 	%f58, [%rd61+20];
	fma.rn.f32 	%f59, %f57, %f58, %f56;
	ld.global.f32 	%f60, [%rd62+24];
	ld.global.f32 	%f61, [%rd61+24];
	fma.rn.f32 	%f62, %f60, %f61, %f59;
	ld.global.f32 	%f63, [%rd62+28];
	ld.global.f32 	%f64, [%rd61+28];
	fma.rn.f32 	%f114, %f63, %f64, %f62;
	add.s64 	%rd63, %rd63, -16;
	add.s64 	%rd62, %rd62, 64;
	add.s64 	%rd61, %rd61, 64;
	setp.ne.s64 	%p5, %rd63, 0;
	mov.u64 	%rd65, %rd10;
	@%p5 bra 	$L__BB0_5;
$L__BB0_6:
	setp.eq.s64 	%p6, %rd8, 0;
	@%p6 bra 	$L__BB0_16;
	add.s64 	%rd42, %rd8, -1;
	setp.lt.u64 	%p7, %rd42, 7;
	@%p7 bra 	$L__BB0_9;
	add.s64 	%rd43, %rd65, %rd14;
	shl.b64 	%rd44, %rd43, 2;
	add.s64 	%rd45, %rd2, %rd44;
	ld.global.f32 	%f66, [%rd45];
	shl.b64 	%rd46, %rd65, 2;
	add.s64 	%rd47, %rd1, %rd46;
	ld.global.f32 	%f67, [%rd47];
	fma.rn.f32 	%f68, %f66, %f67, %f114;
	ld.global.f32 	%f69, [%rd45+4];
	ld.global.f32 	%f70, [%rd47+4];
	fma.rn.f32 	%f71, %f69, %f70, %f68;
	ld.global.f32 	%f72, [%rd45+8];
	ld.global.f32 	%f73, [%rd47+8];
	fma.rn.f32 	%f74, %f72, %f73, %f71;
	ld.global.f32 	%f75, [%rd45+12];
	ld.global.f32 	%f76, [%rd47+12];
	fma.rn.f32 	%f77, %f75, %f76, %f74;
	ld.global.f32 	%f78, [%rd45+16];
	ld.global.f32 	%f79, [%rd47+16];
	fma.rn.f32 	%f80, %f78, %f79, %f77;
	ld.global.f32 	%f81, [%rd45+20];
	ld.global.f32 	%f82, [%rd47+20];
	fma.rn.f32 	%f83, %f81, %f82, %f80;
	ld.global.f32 	%f84, [%rd45+24];
	ld.global.f32 	%f85, [%rd47+24];
	fma.rn.f32 	%f86, %f84, %f85, %f83;
	ld.global.f32 	%f87, [%rd45+28];
	ld.global.f32 	%f88, [%rd47+28];
	fma.rn.f32 	%f114, %f87, %f88, %f86;
	add.s64 	%rd65, %rd65, 8;
$L__BB0_9:
	setp.eq.s64 	%p8, %rd9, 0;
	@%p8 bra 	$L__BB0_16;
	add.s64 	%rd48, %rd9, -1;
	setp.lt.u64 	%p9, %rd48, 3;
	@%p9 bra 	$L__BB0_12;
	add.s64 	%rd49, %rd65, %rd14;
	shl.b64 	%rd50, %rd49, 2;
	add.s64 	%rd51, %rd2, %rd50;
	ld.global.f32 	%f90, [%rd51];
	shl.b64 	%rd52, %rd65, 2;
	add.s64 	%rd53, %rd1, %rd52;
	ld.global.f32 	%f91, [%rd53];
	fma.rn.f32 	%f92, %f90, %f91, %f114;
	ld.global.f32 	%f93, [%rd51+4];
	ld.global.f32 	%f94, [%rd53+4];
	fma.rn.f32 	%f95, %f93, %f94, %f92;
	ld.global.f32 	%f96, [%rd51+8];
	ld.global.f32 	%f97, [%rd53+8];
	fma.rn.f32 	%f98, %f96, %f97, %f95;
	ld.global.f32 	%f99, [%rd51+12];
	ld.global.f32 	%f100, [%rd53+12];
	fma.rn.f32 	%f114, %f99, %f100, %f98;
	add.s64 	%rd65, %rd65, 4;
$L__BB0_12:
	setp.eq.s64 	%p10, %rd11, 0;
	@%p10 bra 	$L__BB0_16;
	setp.eq.s64 	%p11, %rd11, 1;
	add.s64 	%rd54, %rd65, %rd14;
	shl.b64 	%rd55, %rd54, 2;
	add.s64 	%rd28, %rd2, %rd55;
	ld.global.f32 	%f101, [%rd28];
	shl.b64 	%rd56, %rd65, 2;
	add.s64 	%rd29, %rd1, %rd56;
	ld.global.f32 	%f102, [%rd29];
	fma.rn.f32 	%f114, %f101, %f102, %f114;
	@%p11 bra 	$L__BB0_16;
	setp.eq.s64 	%p12, %rd11, 2;
	ld.global.f32 	%f103, [%rd28+4];
	ld.global.f32 	%f104, [%rd29+4];
	fma.rn.f32 	%f114, %f103, %f104, %f114;
	@%p12 bra 	$L__BB0_16;
	ld.global.f32 	%f105, [%rd28+8];
	ld.global.f32 	%f106, [%rd29+8];
	fma.rn.f32 	%f114, %f105, %f106, %f114;
$L__BB0_16:
	add.s64 	%rd57, %rd60, %rd6;
	shl.b64 	%rd58, %rd57, 2;
	add.s64 	%rd59, %rd3, %rd58;
	st.global.f32 	[%rd59], %f114;
	add.s64 	%rd60, %rd60, %rd7;
	setp.lt.s64 	%p13, %rd60, %rd4;
	@%p13 bra 	$L__BB0_3;
	bra.uni 	$L__BB0_18;
$L__BB0_17:
	add.s64 	%rd37, %rd60, %rd6;
	shl.b64 	%rd38, %rd37, 2;
	add.s64 	%rd39, %rd3, %rd38;
	mov.b32 	%r9, 0;
	st.global.u32 	[%rd39], %r9;
	add.s64 	%rd60, %rd60, %rd7;
	setp.lt.s64 	%p3, %rd60, %rd4;
	@%p3 bra 	$L__BB0_17;
$L__BB0_18:
	ret;

}


// ===== COMPILED SASS (sm_100) =====

	.target	sm_100

	.elftype	@"ET_EXEC"


//--------------------- .note.nv.tkinfo           --------------------------
	.section	.note.nv.tkinfo,"",@"SHT_NOTE"
	.sectionflags	@"SHF_NOTE_NV_TKINFO"
	.tkinfo
        /*0018*/ 	.word	0x00000002
        /*0030*/ 	.string	""
        /*0030*/ 	.string	"ptxas"
        /*0030*/ 	.string	"Cuda compilation tools, release 13.0, V13.0.88"
        /*0030*/ 	.string	"Build cuda_13.0.r13.0/compiler.36424714_0"
        /*0030*/ 	.string	"-arch sm_100 -m 64 "



//--------------------- .note.nv.cuinfo           --------------------------
	.section	.note.nv.cuinfo,"",@"SHT_NOTE"
	.sectionflags	@"SHF_NOTE_NV_CUINFO"
        /*0018*/ 	.short	0x0002
        /*001a*/ 	.short	0x0064
        /*001c*/ 	.short	0x0082
	.zero		2


//--------------------- .nv.info                  --------------------------
	.section	.nv.info,"",@"SHT_CUDA_INFO"
	.align	4


	//----- nvinfo : EIATTR_REGCOUNT
	.align		4
        /*0000*/ 	.byte	0x04, 0x2f
        /*0002*/ 	.short	(.L_1 - .L_0)
	.align		4
.L_0:
        /*0004*/ 	.word	index@(_Z16vectorMatrixMultliiPfS_S_)
        /*0008*/ 	.word	0x0000001f


	//----- nvinfo : EIATTR_FRAME_SIZE
	.align		4
.L_1:
        /*000c*/ 	.byte	0x04, 0x11
        /*000e*/ 	.short	(.L_3 - .L_2)
	.align		4
.L_2:
        /*0010*/ 	.word	index@(_Z16vectorMatrixMultliiPfS_S_)
        /*0014*/ 	.word	0x00000000


	//----- nvinfo : EIATTR_MIN_STACK_SIZE
	.align		4
.L_3:
        /*0018*/ 	.byte	0x04, 0x12
        /*001a*/ 	.short	(.L_5 - .L_4)
	.align		4
.L_4:
        /*001c*/ 	.word	index@(_Z16vectorMatrixMultliiPfS_S_)
        /*0020*/ 	.word	0x00000000
.L_5:


//--------------------- .nv.compat                --------------------------
	.section	.nv.compat,"",@"SHT_CUDA_COMPAT_INFO"
	.align	4
        /*0000*/ 	.byte	0x02, 0x09, 0x00, 0x00, 0x02, 0x02, 0x01, 0x00, 0x02, 0x05, 0x05, 0x00, 0x03, 0x07, 0x01, 0x01
        /*0010*/ 	.byte	0x02, 0x03, 0x00, 0x00, 0x02, 0x06, 0x01, 0x00, 0x04, 0x0b, 0x08, 0x00, 0x09, 0x00, 0x00, 0x00
        /*0020*/ 	.byte	0x00, 0x00, 0x00, 0x00


//--------------------- .nv.info._Z16vectorMatrixMultliiPfS_S_ --------------------------
	.section	.nv.info._Z16vectorMatrixMultliiPfS_S_,"",@"SHT_CUDA_INFO"
	.sectionflags	@""
	.align	4


	//----- nvinfo : EIATTR_CUDA_API_VERSION
	.align		4
        /*0000*/ 	.byte	0x04, 0x37
        /*0002*/ 	.short	(.L_7 - .L_6)
.L_6:
        /*0004*/ 	.word	0x00000082


	//----- nvinfo : EIATTR_KPARAM_INFO
	.align		4
.L_7:
        /*0008*/ 	.byte	0x04, 0x17
        /*000a*/ 	.short	(.L_9 - .L_8)
.L_8:
        /*000c*/ 	.word	0x00000000
        /*0010*/ 	.short	0x0005
        /*0012*/ 	.short	0x0020
        /*0014*/ 	.byte	0x00, 0xf5, 0x21, 0x00


	//----- nvinfo : EIATTR_KPARAM_INFO
	.align		4
.L_9:
        /*0018*/ 	.byte	0x04, 0x17
        /*001a*/ 	.short	(.L_11 - .L_10)
.L_10:
        /*001c*/ 	.word	0x00000000
        /*0020*/ 	.short	0x0004
        /*0022*/ 	.short	0x0018
        /*0024*/ 	.byte	0x00, 0xf5, 0x21, 0x00


	//----- nvinfo : EIATTR_KPARAM_INFO
	.align		4
.L_11:
        /*0028*/ 	.byte	0x04, 0x17
        /*002a*/ 	.short	(.L_13 - .L_12)
.L_12:
        /*002c*/ 	.word	0x00000000
        /*0030*/ 	.short	0x0003
        /*0032*/ 	.short	0x0010
        /*0034*/ 	.byte	0x00, 0xf5, 0x21, 0x00


	//----- nvinfo : EIATTR_KPARAM_INFO
	.align		4
.L_13:
        /*0038*/ 	.byte	0x04, 0x17
        /*003a*/ 	.short	(.L_15 - .L_14)
.L_14:
        /*003c*/ 	.word	0x00000000
        /*0040*/ 	.short	0x0002
        /*0042*/ 	.short	0x000c
        /*0044*/ 	.byte	0x00, 0xf0, 0x11, 0x00


	//----- nvinfo : EIATTR_KPARAM_INFO
	.align		4
.L_15:
        /*0048*/ 	.byte	0x04, 0x17
        /*004a*/ 	.short	(.L_17 - .L_16)
.L_16:
        /*004c*/ 	.word	0x00000000
        /*0050*/ 	.short	0x0001
        /*0052*/ 	.short	0x0008
        /*0054*/ 	.byte	0x00, 0xf0, 0x11, 0x00


	//----- nvinfo : EIATTR_KPARAM_INFO
	.align		4
.L_17:
        /*0058*/ 	.byte	0x04, 0x17
        /*005a*/ 	.short	(.L_19 - .L_18)
.L_18:
        /*005c*/ 	.word	0x00000000
        /*0060*/ 	.short	0x0000
        /*0062*/ 	.short	0x0000
        /*0064*/ 	.byte	0x00, 0xf0, 0x21, 0x00


	//----- nvinfo : EIATTR_SPARSE_MMA_MASK
	.align		4
.L_19:
        /*0068*/ 	.byte	0x03, 0x50
        /*006a*/ 	.short	0x0000


	//----- nvinfo : EIATTR_MAXREG_COUNT
	.align		4
        /*006c*/ 	.byte	0x03, 0x1b
        /*006e*/ 	.short	0x00ff


	//----- nvinfo : EIATTR_MERCURY_ISA_VERSION
	.align		4
        /*0070*/ 	.byte	0x03, 0x5f
        /*0072*/ 	.short	0x0101


	//----- nvinfo : EIATTR_VRC_CTA_INIT_COUNT
	.align		4
        /*0074*/ 	.byte	0x02, 0x4a
	.zero		1
	.zero		1


	//----- nvinfo : EIATTR_EXIT_INSTR_OFFSETS
	.align		4
        /*0078*/ 	.byte	0x04, 0x1c
        /*007a*/ 	.short	(.L_21 - .L_20)


	//   ....[0]....
.L_20:
        /*007c*/ 	.word	0x00000070


	//   ....[1]....
        /*0080*/ 	.word	0x000001f0


	//   ....[2]....
        /*0084*/ 	.word	0x00000ee0


	//----- nvinfo : EIATTR_CRS_STACK_SIZE
	.align		4
.L_21:
        /*0088*/ 	.byte	0x04, 0x1e
        /*008a*/ 	.short	(.L_23 - .L_22)
.L_22:
        /*008c*/ 	.word	0x00000000


	//----- nvinfo : EIATTR_CBANK_PARAM_SIZE
	.align		4
.L_23:
        /*0090*/ 	.byte	0x03, 0x19
        /*0092*/ 	.short	0x0028


	//----- nvinfo : EIATTR_PARAM_CBANK
	.align		4
        /*0094*/ 	.byte	0x04, 0x0a
        /*0096*/ 	.short	(.L_25 - .L_24)
	.align		4
.L_24:
        /*0098*/ 	.word	index@(.nv.constant0._Z16vectorMatrixMultliiPfS_S_)
        /*009c*/ 	.short	0x0380
        /*009e*/ 	.short	0x0028


	//----- nvinfo : EIATTR_SW_WAR
	.align		4
.L_25:
        /*00a0*/ 	.byte	0x04, 0x36
        /*00a2*/ 	.short	(.L_27 - .L_26)
.L_26:
        /*00a4*/ 	.word	0x00000008
.L_27:


//--------------------- .nv.callgraph             --------------------------
	.section	.nv.callgraph,"",@"SHT_CUDA_CALLGRAPH"
	.align	4
	.sectionentsize	8
	.align		4
        /*0000*/ 	.word	0x00000000
	.align		4
        /*0004*/ 	.word	0xffffffff
	.align		4
        /*0008*/ 	.word	0x00000000
	.align		4
        /*000c*/ 	.word	0xfffffffe
	.align		4
        /*0010*/ 	.word	0x00000000
	.align		4
        /*0014*/ 	.word	0xfffffffd
	.align		4
        /*0018*/ 	.word	0x00000000
	.align		4
        /*001c*/ 	.word	0xfffffffc


//--------------------- .text._Z16vectorMatrixMultliiPfS_S_ --------------------------
	.section	.text._Z16vectorMatrixMultliiPfS_S_,"ax",@progbits
	.align	128
        .global         _Z16vectorMatrixMultliiPfS_S_
        .type           _Z16vectorMatrixMultliiPfS_S_,@function
        .size           _Z16vectorMatrixMultliiPfS_S_,(.L_x_9 - _Z16vectorMatrixMultliiPfS_S_)
        .other          _Z16vectorMatrixMultliiPfS_S_,@"STO_CUDA_ENTRY STV_DEFAULT"
_Z16vectorMatrixMultliiPfS_S_:
.text._Z16vectorMatrixMultliiPfS_S_:
[----:B------:R-:W-:Y:S01]  /*0000*/  LDC R1, c[0x0][0x37c] ;  /* 0x0000df00ff017b82 */ /* 0x000fe20000000800 */
[----:B------:R-:W0:Y:S07]  /*0010*/  S2R R5, SR_TID.X ;  /* 0x0000000000057919 */ /* 0x000e2e0000002100 */
[----:B------:R-:W0:Y:S01]  /*0020*/  S2UR UR4, SR_CTAID.X ;  /* 0x00000000000479c3 */ /* 0x000e220000002500 */
[----:B------:R-:W1:Y:S07]  /*0030*/  LDCU UR5, c[0x0][0x388] ;  /* 0x00007100ff0577ac */ /* 0x000e6e0008000800 */
[----:B------:R-:W0:Y:S02]  /*0040*/  LDC R0, c[0x0][0x360] ;  /* 0x0000d800ff007b82 */ /* 0x000e240000000800 */
[----:B0-----:R-:W-:-:S05]  /*0050*/  IMAD R5, R0, UR4, R5 ;  /* 0x0000000400057c24 */ /* 0x001fca000f8e0205 */
[----:B-1----:R-:W-:-:S13]  /*0060*/  ISETP.GE.AND P0, PT, R5, UR5, PT ;  /* 0x0000000505007c0c */ /* 0x002fda000bf06270 */
[----:B------:R-:W-:Y:S05]  /*0070*/  @P0 EXIT ;  /* 0x000000000000094d */ /* 0x000fea0003800000 */
[----:B------:R-:W0:Y:S01]  /*0080*/  LDC.64 R20, c[0x0][0x380] ;  /* 0x0000e000ff147b82 */ /* 0x000e220000000a00 */
[----:B------:R-:W1:Y:S01]  /*0090*/  LDCU UR4, c[0x0][0x370] ;  /* 0x00006e00ff0477ac */ /* 0x000e620008000800 */
[----:B------:R-:W-:Y:S01]  /*00a0*/  SHF.R.S32.HI R3, RZ, 0x1f, R5 ;  /* 0x0000001fff037819 */ /* 0x000fe20000011405 */
[----:B------:R-:W2:Y:S01]  /*00b0*/  LDCU UR10, c[0x0][0x38c] ;  /* 0x00007180ff0a77ac */ /* 0x000ea20008000800 */
[----:B------:R-:W-:Y:S01]  /*00c0*/  USHF.R.S32.HI UR9, URZ, 0x1f, UR5 ;  /* 0x0000001fff097899 */ /* 0x000fe20008011405 */
[----:B------:R-:W3:Y:S01]  /*00d0*/  LDCU.64 UR6, c[0x0][0x358] ;  /* 0x00006b00ff0677ac */ /* 0x000ee20008000a00 */
[----:B------:R-:W4:Y:S01]  /*00e0*/  LDCU.64 UR12, c[0x0][0x3a0] ;  /* 0x00007400ff0c77ac */ /* 0x000f220008000a00 */
[----:B-1----:R-:W-:Y:S01]  /*00f0*/  IMAD R0, R0, UR4, RZ ;  /* 0x0000000400007c24 */ /* 0x002fe2000f8e02ff */
[----:B--2---:R-:W-:Y:S01]  /*0100*/  USHF.R.S32.HI UR8, URZ, 0x1f, UR10 ;  /* 0x0000001fff087899 */ /* 0x004fe2000801140a */
[----:B0-----:R-:W-:-:S03]  /*0110*/  ISETP.GT.U32.AND P0, PT, R20, RZ, PT ;  /* 0x000000ff1400720c */ /* 0x001fc60003f04070 */
[----:B------:R-:W-:Y:S02]  /*0120*/  SHF.R.S32.HI R2, RZ, 0x1f, R0 ;  /* 0x0000001fff027819 */ /* 0x000fe40000011400 */
[----:B------:R-:W-:-:S13]  /*0130*/  ISETP.GT.AND.EX P0, PT, R21, RZ, PT, P0 ;  /* 0x000000ff1500720c */ /* 0x000fda0003f04300 */
[----:B---34-:R-:W-:Y:S05]  /*0140*/  @P0 BRA `(.L_x_0) ;  /* 0x00000000002c0947 */ /* 0x018fea0003800000 */
.L_x_1:
[----:B------:R-:W-:Y:S02]  /*0150*/  IADD3 R4, P0, PT, R5, UR10, RZ ;  /* 0x0000000a05047c10 */ /* 0x000fe4000ff1e0ff */
[----:B------:R-:W-:Y:S02]  /*0160*/  IADD3 R5, P1, PT, R0, R5, RZ ;  /* 0x0000000500057210 */ /* 0x000fe40007f3e0ff */
[----:B------:R-:W-:Y:S02]  /*0170*/  IADD3.X R7, PT, PT, R3, UR8, RZ, P0, !PT ;  /* 0x0000000803077c10 */ /* 0x000fe400087fe4ff */
[----:B------:R-:W-:Y:S01]  /*0180*/  LEA R6, P0, R4, UR12, 0x2 ;  /* 0x0000000c04067c11 */ /* 0x000fe2000f8010ff */
[----:B------:R-:W-:-:S03]  /*0190*/  IMAD.X R3, R2, 0x1, R3, P1 ;  /* 0x0000000102037824 */ /* 0x000fc600008e0603 */
[----:B------:R-:W-:Y:S02]  /*01a0*/  LEA.HI.X R7, R4, UR13, R7, 0x2, P0 ;  /* 0x0000000d04077c11 */ /* 0x000fe400080f1407 */
[----:B------:R-:W-:-:S03]  /*01b0*/  ISETP.GE.U32.AND P0, PT, R5, UR5, PT ;  /* 0x0000000505007c0c */ /* 0x000fc6000bf06070 */
[----:B------:R0:W-:Y:S01]  /*01c0*/  STG.E desc[UR6][R6.64], RZ ;  /* 0x000000ff06007986 */ /* 0x0001e2000c101906 */
[----:B------:R-:W-:-:S13]  /*01d0*/  ISETP.GE.AND.EX P0, PT, R3, UR9, PT, P0 ;  /* 0x0000000903007c0c */ /* 0x000fda000bf06300 */
[----:B0-----:R-:W-:Y:S05]  /*01e0*/  @!P0 BRA `(.L_x_1) ;  /* 0xfffffffc00d88947 */ /* 0x001fea000383ffff */
[----:B------:R-:W-:Y:S05]  /*01f0*/  EXIT ;  /* 0x000000000000794d */ /* 0x000fea0003800000 */
.L_x_0:
[C---:B------:R-:W-:Y:S02]  /*0200*/  SHF.L.U64.HI R6, R20.reuse, 0x2, R21 ;  /* 0x0000000214067819 */ /* 0x040fe40000010215 */
[C---:B------:R-:W-:Y:S02]  /*0210*/  LOP3.LUT R7, R20.reuse, 0xf, RZ, 0xc0, !PT ;  /* 0x0000000f14077812 */ /* 0x040fe400078ec0ff */
[C---:B------:R-:W-:Y:S02]  /*0220*/  LOP3.LUT R8, R20.reuse, 0x7, RZ, 0xc0, !PT ;  /* 0x0000000714087812 */ /* 0x040fe400078ec0ff */
[C---:B------:R-:W-:Y:S02]  /*0230*/  LOP3.LUT R9, R20.reuse, 0xfffffff0, RZ, 0xc0, !PT ;  /* 0xfffffff014097812 */ /* 0x040fe400078ec0ff */
[C---:B------:R-:W-:Y:S01]  /*0240*/  LOP3.LUT R10, R20.reuse, 0x3, RZ, 0xc0, !PT ;  /* 0x00000003140a7812 */ /* 0x040fe200078ec0ff */
[----:B------:R-:W-:Y:S01]  /*0250*/  IMAD.SHL.U32 R20, R20, 0x4, RZ ;  /* 0x0000000414147824 */ /* 0x000fe200078e00ff */
[----:B------:R-:W-:-:S07]  /*0260*/  LOP3.LUT R4, R21, 0x7fffffff, RZ, 0xc0, !PT ;  /* 0x7fffffff15047812 */ /* 0x000fce00078ec0ff */
.L_x_7:
[----:B------:R-:W0:Y:S01]  /*0270*/  LDC.64 R12, c[0x0][0x380] ;  /* 0x0000e000ff0c7b82 */ /* 0x000e220000000a00 */
[----:B------:R-:W-:Y:S02]  /*0280*/  HFMA2 R11, -RZ, RZ, 0, 0 ;  /* 0x00000000ff0b7431 */ /* 0x000fe400000001ff */
[----:B------:R-:W-:Y:S02]  /*0290*/  IMAD.MOV.U32 R21, RZ, RZ, RZ ;  /* 0x000000ffff157224 */ /* 0x000fe400078e00ff */
[----:B------:R-:W-:Y:S01]  /*02a0*/  IMAD.MOV.U32 R22, RZ, RZ, RZ ;  /* 0x000000ffff167224 */ /* 0x000fe200078e00ff */
[----:B0-----:R-:W-:-:S04]  /*02b0*/  ISETP.GE.U32.AND P0, PT, R12, 0x10, PT ;  /* 0x000000100c00780c */ /* 0x001fc80003f06070 */
[----:B------:R-:W-:-:S13]  /*02c0*/  ISETP.GE.U32.AND.EX P0, PT, R13, RZ, PT, P0 ;  /* 0x000000ff0d00720c */ /* 0x000fda0003f06100 */
[----:B------:R-:W-:Y:S05]  /*02d0*/  @!P0 BRA `(.L_x_2) ;  /* 0x0000000400348947 */ /* 0x000fea0003800000 */
[----:B------:R-:W0:Y:S01]  /*02e0*/  LDCU.64 UR10, c[0x0][0x390] ;  /* 0x00007200ff0a77ac */ /* 0x000e220008000a00 */
[----:B------:R-:W-:Y:S02]  /*02f0*/  IMAD R11, R6, R5, RZ ;  /* 0x00000005060b7224 */ /* 0x000fe400078e02ff */
[----:B------:R-:W-:Y:S01]  /*0300*/  IMAD.MOV.U32 R21, RZ, RZ, RZ ;  /* 0x000000ffff157224 */ /* 0x000fe200078e00ff */
[----:B------:R-:W1:Y:S01]  /*0310*/  LDCU.64 UR4, c[0x0][0x398] ;  /* 0x00007300ff0477ac */ /* 0x000e620008000a00 */
[-C--:B------:R-:W-:Y:S02]  /*0320*/  IMAD R11, R3, R20.reuse, R11 ;  /* 0x00000014030b7224 */ /* 0x080fe400078e020b */
[----:B------:R-:W-:Y:S02]  /*0330*/  IMAD.MOV.U32 R18, RZ, RZ, R9 ;  /* 0x000000ffff127224 */ /* 0x000fe400078e0009 */
[----:B0-----:R-:W-:Y:S01]  /*0340*/  IMAD.WIDE.U32 R14, R5, R20, UR10 ;  /* 0x0000000a050e7e25 */ /* 0x001fe2000f8e0014 */
[----:B-1----:R-:W-:-:S02]  /*0350*/  UIADD3 UR4, UP0, UPT, UR4, 0x20, URZ ;  /* 0x0000002004047890 */ /* 0x002fc4000ff1e0ff */
[----:B------:R-:W-:Y:S02]  /*0360*/  IADD3 R19, P0, PT, R14, 0x20, RZ ;  /* 0x000000200e137810 */ /* 0x000fe40007f1e0ff */
[----:B------:R-:W-:-:S03]  /*0370*/  UIADD3.X UR5, UPT, UPT, URZ, UR5, URZ, UP0, !UPT ;  /* 0x00000005ff057290 */ /* 0x000fc600087fe4ff */
[----:B------:R-:W-:Y:S01]  /*0380*/  IMAD.X R26, R15, 0x1, R11, P0 ;  /* 0x000000010f1a7824 */ /* 0x000fe200000e060b */
[----:B------:R-:W-:Y:S01]  /*0390*/  MOV R11, R4 ;  /* 0x00000004000b7202 */ /* 0x000fe20000000f00 */
[----:B------:R-:W-:Y:S02]  /*03a0*/  IMAD.U32 R23, RZ, RZ, UR4 ;  /* 0x00000004ff177e24 */ /* 0x000fe4000f8e00ff */
[----:B------:R-:W-:-:S07]  /*03b0*/  IMAD.U32 R14, RZ, RZ, UR5 ;  /* 0x00000005ff0e7e24 */ /* 0x000fce000f8e00ff */
.L_x_3:
[----:B------:R-:W-:Y:S01]  /*03c0*/  MOV R17, R14 ;  /* 0x0000000e00117202 */ /* 0x000fe20000000f00 */
[----:B------:R-:W-:Y:S02]  /*03d0*/  IMAD.MOV.U32 R16, RZ, RZ, R23 ;  /* 0x000000ffff107224 */ /* 0x000fe400078e0017 */
[----:B------:R-:W-:Y:S02]  /*03e0*/  IMAD.MOV.U32 R14, RZ, RZ, R19 ;  /* 0x000000ffff0e7224 */ /* 0x000fe400078e0013 */
[----:B------:R-:W-:Y:S01]  /*03f0*/  IMAD.MOV.U32 R15, RZ, RZ, R26 ;  /* 0x000000ffff0f7224 */ /* 0x000fe200078e001a */
[----:B------:R-:W2:Y:S04]  /*0400*/  LDG.E R23, desc[UR6][R16.64+-0x20] ;  /* 0xffffe00610177981 */ /* 0x000ea8000c1e1900 */
[----:B------:R-:W2:Y:S04]  /*0410*/  LDG.E R24, desc[UR6][R14.64+-0x20] ;  /* 0xffffe0060e187981 */ /* 0x000ea8000c1e1900 */
[----:B------:R-:W3:Y:S04]  /*0420*/  LDG.E R26, desc[UR6][R14.64+-0x1c] ;  /* 0xffffe4060e1a7981 */ /* 0x000ee8000c1e1900 */
[----:B------:R-:W3:Y:S04]  /*0430*/  LDG.E R25, desc[UR6][R16.64+-0x1c] ;  /* 0xffffe40610197981 */ /* 0x000ee8000c1e1900 */
[----:B------:R-:W4:Y:S04]  /*0440*/  LDG.E R19, desc[UR6][R14.64+-0x18] ;  /* 0xffffe8060e137981 */ /* 0x000f28000c1e1900 */
[----:B------:R-:W4:Y:S01]  /*0450*/  LDG.E R22, desc[UR6][R16.64+-0x18] ;  /* 0xffffe80610167981 */ /* 0x000f22000c1e1900 */
[----:B--2---:R-:W-:-:S03]  /*0460*/  FFMA R23, R24, R23, R21 ;  /* 0x0000001718177223 */ /* 0x004fc60000000015 */
[----:B------:R-:W2:Y:S04]  /*0470*/  LDG.E R21, desc[UR6][R14.64+-0x14] ;  /* 0xffffec060e157981 */ /* 0x000ea8000c1e1900 */
[----:B------:R-:W2:Y:S01]  /*0480*/  LDG.E R24, desc[UR6][R16.64+-0x14] ;  /* 0xffffec0610187981 */ /* 0x000ea2000c1e1900 */
[----:B---3--:R-:W-:-:S03]  /*0490*/  FFMA R28, R26, R25, R23 ;  /* 0x000000191a1c7223 */ /* 0x008fc60000000017 */
[----:B------:R-:W3:Y:S04]  /*04a0*/  LDG.E R23, desc[UR6][R14.64+-0x10] ;  /* 0xfffff0060e177981 */ /* 0x000ee8000c1e1900 */
[----:B------:R-:W3:Y:S01]  /*04b0*/  LDG.E R26, desc[UR6][R16.64+-0x10] ;  /* 0xfffff006101a7981 */ /* 0x000ee2000c1e1900 */
[----:B----4-:R-:W-:-:S03]  /*04c0*/  FFMA R28, R19, R22, R28 ;  /* 0x00000016131c7223 */ /* 0x010fc6000000001c */
        /* <DEDUP_REMOVED lines=29> */
[----:B------:R-:W-:Y:S01]  /*06a0*/  IADD3 R18, P0, PT, R18, -0x10, RZ ;  /* 0xfffffff012127810 */ /* 0x000fe20007f1e0ff */
[----:B--2---:R-:W-:Y:S02]  /*06b0*/  FFMA R28, R21, R24, R28 ;  /* 0x00000018151c7223 */ /* 0x004fe4000000001c */
[----:B------:R0:W2:Y:S04]  /*06c0*/  LDG.E R21, desc[UR6][R14.64+0x1c] ;  /* 0x00001c060e157981 */ /* 0x0000a8000c1e1900 */
[----:B------:R-:W2:Y:S01]  /*06d0*/  LDG.E R24, desc[UR6][R16.64+0x1c] ;  /* 0x00001c0610187981 */ /* 0x000ea2000c1e1900 */
[----:B------:R-:W-:-:S02]  /*06e0*/  IADD3.X R11, PT, PT, R11, -0x1, RZ, P0, !PT ;  /* 0xffffffff0b0b7810 */ /* 0x000fc400007fe4ff */
[----:B------:R-:W-:-:S04]  /*06f0*/  ISETP.NE.U32.AND P0, PT, R18, RZ, PT ;  /* 0x000000ff1200720c */ /* 0x000fc80003f05070 */
[----:B------:R-:W-:Y:S01]  /*0700*/  ISETP.NE.AND.EX P0, PT, R11, RZ, PT, P0 ;  /* 0x000000ff0b00720c */ /* 0x000fe20003f05300 */
[----:B---3--:R-:W-:Y:S01]  /*0710*/  FFMA R26, R23, R26, R28 ;  /* 0x0000001a171a7223 */ /* 0x008fe2000000001c */
[----:B------:R-:W-:-:S03]  /*0720*/  IADD3 R23, P2, PT, R16, 0x40, RZ ;  /* 0x0000004010177810 */ /* 0x000fc60007f5e0ff */
[----:B----4-:R-:W-:Y:S01]  /*0730*/  FFMA R22, R19, R22, R26 ;  /* 0x0000001613167223 */ /* 0x010fe2000000001a */
[----:B------:R-:W-:Y:S02]  /*0740*/  IADD3 R19, P1, PT, R14, 0x40, RZ ;  /* 0x000000400e137810 */ /* 0x000fe40007f3e0ff */
[----:B0-----:R-:W-:-:S03]  /*0750*/  IADD3.X R14, PT, PT, RZ, R17, RZ, P2, !PT ;  /* 0x00000011ff0e7210 */ /* 0x001fc600017fe4ff */
[----:B------:R-:W-:Y:S02]  /*0760*/  IMAD.X R26, RZ, RZ, R15, P1 ;  /* 0x000000ffff1a7224 */ /* 0x000fe400008e060f */
[----:B--2---:R-:W-:Y:S01]  /*0770*/  FFMA R21, R21, R24, R22 ;  /* 0x0000001815157223 */ /* 0x004fe20000000016 */
[----:B------:R-:W-:Y:S06]  /*0780*/  @P0 BRA `(.L_x_3) ;  /* 0xfffffffc000c0947 */ /* 0x000fec000383ffff */
[----:B------:R-:W-:Y:S02]  /*0790*/  IMAD.MOV.U32 R22, RZ, RZ, R9 ;  /* 0x000000ffff167224 */ /* 0x000fe400078e0009 */
[----:B------:R-:W-:-:S07]  /*07a0*/  IMAD.MOV.U32 R11, RZ, RZ, R4 ;  /* 0x000000ffff0b7224 */ /* 0x000fce00078e0004 */
.L_x_2:
[----:B------:R-:W-:-:S04]  /*07b0*/  ISETP.NE.U32.AND P0, PT, R7, RZ, PT ;  /* 0x000000ff0700720c */ /* 0x000fc80003f05070 */
[----:B------:R-:W-:-:S13]  /*07c0*/  ISETP.NE.AND.EX P0, PT, RZ, RZ, PT, P0 ;  /* 0x000000ffff00720c */ /* 0x000fda0003f05300 */
[----:B------:R-:W-:Y:S05]  /*07d0*/  @!P0 BRA `(.L_x_4) ;  /* 0x0000000400908947 */ /* 0x000fea0003800000 */
[----:B------:R-:W-:-:S04]  /*07e0*/  IADD3 R14, P0, PT, R7, -0x1, RZ ;  /* 0xffffffff070e7810 */ /* 0x000fc80007f1e0ff */
[----:B------:R-:W-:Y:S01]  /*07f0*/  ISETP.GE.U32.AND P1, PT, R14, 0x7, PT ;  /* 0x000000070e00780c */ /* 0x000fe20003f26070 */
[----:B------:R-:W-:Y:S01]  /*0800*/  IMAD.X R14, RZ, RZ, -0x1, P0 ;  /* 0xffffffffff0e7424 */ /* 0x000fe200000e06ff */
[----:B------:R-:W-:-:S04]  /*0810*/  ISETP.NE.U32.AND P0, PT, R8, RZ, PT ;  /* 0x000000ff0800720c */ /* 0x000fc80003f05070 */
[----:B------:R-:W-:Y:S02]  /*0820*/  ISETP.GE.U32.AND.EX P1, PT, R14, RZ, PT, P1 ;  /* 0x000000ff0e00720c */ /* 0x000fe40003f26110 */
[----:B------:R-:W-:-:S11]  /*0830*/  ISETP.NE.AND.EX P0, PT, RZ, RZ, PT, P0 ;  /* 0x000000ffff00720c */ /* 0x000fd60003f05300 */
[----:B------:R-:W-:Y:S05]  /*0840*/  @!P1 BRA `(.L_x_5) ;  /* 0x0000000000909947 */ /* 0x000fea0003800000 */
[----:B------:R-:W0:Y:S01]  /*0850*/  LDCU.128 UR12, c[0x0][0x390] ;  /* 0x00007200ff0c77ac */ /* 0x000e220008000c00 */
[----:B------:R-:W-:Y:S01]  /*0860*/  MOV R23, R11 ;  /* 0x0000000b00177202 */ /* 0x000fe20000000f00 */
[-C--:B------:R-:W-:Y:S02]  /*0870*/  IMAD R16, R3, R12.reuse, RZ ;  /* 0x0000000c03107224 */ /* 0x080fe400078e02ff */
[----:B------:R-:W-:-:S04]  /*0880*/  IMAD.WIDE.U32 R14, R5, R12, R22 ;  /* 0x0000000c050e7225 */ /* 0x000fc800078e0016 */
[----:B------:R-:W-:-:S04]  /*0890*/  IMAD R17, R5, R13, R16 ;  /* 0x0000000d05117224 */ /* 0x000fc800078e0210 */
[----:B------:R-:W-:Y:S01]  /*08a0*/  IMAD.IADD R15, R15, 0x1, R17 ;  /* 0x000000010f0f7824 */ /* 0x000fe200078e0211 */
[----:B0-----:R-:W-:Y:S02]  /*08b0*/  LEA R16, P2, R22, UR14, 0x2 ;  /* 0x0000000e16107c11 */ /* 0x001fe4000f8410ff */
[----:B------:R-:W-:Y:S02]  /*08c0*/  LEA R18, P1, R14, UR12, 0x2 ;  /* 0x0000000c0e127c11 */ /* 0x000fe4000f8210ff */
[----:B------:R-:W-:Y:S02]  /*08d0*/  LEA.HI.X R17, R22, UR15, R11, 0x2, P2 ;  /* 0x0000000f16117c11 */ /* 0x000fe400090f140b */
[----:B------:R-:W-:-:S03]  /*08e0*/  LEA.HI.X R19, R14, UR13, R15, 0x2, P1 ;  /* 0x0000000d0e137c11 */ /* 0x000fc600088f140f */
[----:B------:R-:W2:Y:S04]  /*08f0*/  LDG.E R15, desc[UR6][R16.64] ;  /* 0x00000006100f7981 */ /* 0x000ea8000c1e1900 */
[----:B------:R-:W2:Y:S04]  /*0900*/  LDG.E R14, desc[UR6][R18.64] ;  /* 0x00000006120e7981 */ /* 0x000ea8000c1e1900 */
[----:B------:R-:W3:Y:S04]  /*0910*/  LDG.E R23, desc[UR6][R16.64+0x4] ;  /* 0x0000040610177981 */ /* 0x000ee8000c1e1900 */
[----:B------:R-:W3:Y:S04]  /*0920*/  LDG.E R24, desc[UR6][R18.64+0x4] ;  /* 0x0000040612187981 */ /* 0x000ee8000c1e1900 */
[----:B------:R-:W4:Y:S04]  /*0930*/  LDG.E R25, desc[UR6][R16.64+0x8] ;  /* 0x0000080610197981 */ /* 0x000f28000c1e1900 */
[----:B------:R-:W4:Y:S04]  /*0940*/  LDG.E R26, desc[UR6][R18.64+0x8] ;  /* 0x00000806121a7981 */ /* 0x000f28000c1e1900 */
[----:B------:R-:W5:Y:S04]  /*0950*/  LDG.E R28, desc[UR6][R18.64+0x14] ;  /* 0x00001406121c7981 */ /* 0x000f68000c1e1900 */
[----:B------:R-:W5:Y:S01]  /*0960*/  LDG.E R27, desc[UR6][R16.64+0x1c] ;  /* 0x00001c06101b7981 */ /* 0x000f62000c1e1900 */
[----:B--2---:R-:W-:-:S03]  /*0970*/  FFMA R21, R14, R15, R21 ;  /* 0x0000000f0e157223 */ /* 0x004fc60000000015 */
[----:B------:R-:W2:Y:S04]  /*0980*/  LDG.E R14, desc[UR6][R16.64+0xc] ;  /* 0x00000c06100e7981 */ /* 0x000ea8000c1e1900 */
[----:B------:R-:W2:Y:S01]  /*0990*/  LDG.E R15, desc[UR6][R18.64+0xc] ;  /* 0x00000c06120f7981 */ /* 0x000ea2000c1e1900 */
[----:B---3--:R-:W-:-:S03]  /*09a0*/  FFMA R21, R24, R23, R21 ;  /* 0x0000001718157223 */ /* 0x008fc60000000015 */
[----:B------:R-:W3:Y:S04]  /*09b0*/  LDG.E R24, desc[UR6][R16.64+0x10] ;  /* 0x0000100610187981 */ /* 0x000ee8000c1e1900 */
[----:B------:R-:W5:Y:S01]  /*09c0*/  LDG.E R23, desc[UR6][R18.64+0x18] ;  /* 0x0000180612177981 */ /* 0x000f62000c1e1900 */
[----:B----4-:R-:W-:-:S03]  /*09d0*/  FFMA R26, R26, R25, R21 ;  /* 0x000000191a1a7223 */ /* 0x010fc60000000015 */
[----:B------:R-:W3:Y:S04]  /*09e0*/  LDG.E R21, desc[UR6][R18.64+0x10] ;  /* 0x0000100612157981 */ /* 0x000ee8000c1e1900 */
[----:B------:R-:W4:Y:S01]  /*09f0*/  LDG.E R25, desc[UR6][R18.64+0x1c] ;  /* 0x00001c0612197981 */ /* 0x000f22000c1e1900 */
[----:B--2---:R-:W-:-:S03]  /*0a00*/  FFMA R26, R15, R14, R26 ;  /* 0x0000000e0f1a7223 */ /* 0x004fc6000000001a */
[----:B------:R-:W5:Y:S04]  /*0a10*/  LDG.E R15, desc[UR6][R16.64+0x14] ;  /* 0x00001406100f7981 */ /* 0x000f68000c1e1900 */
[----:B------:R-:W2:Y:S01]  /*0a20*/  LDG.E R14, desc[UR6][R16.64+0x18] ;  /* 0x00001806100e7981 */ /* 0x000ea2000c1e1900 */
[----:B---3--:R-:W-:Y:S01]  /*0a30*/  FFMA R21, R21, R24, R26 ;  /* 0x0000001815157223 */ /* 0x008fe2000000001a */
[----:B------:R-:W-:-:S05]  /*0a40*/  IADD3 R22, P1, PT, R22, 0x8, RZ ;  /* 0x0000000816167810 */ /* 0x000fca0007f3e0ff */
[----:B------:R-:W-:Y:S02]  /*0a50*/  IMAD.X R11, RZ, RZ, R11, P1 ;  /* 0x000000ffff0b7224 */ /* 0x000fe400008e060b */
[----:B-----5:R-:W-:-:S04]  /*0a60*/  FFMA R15, R28, R15, R21 ;  /* 0x0000000f1c0f7223 */ /* 0x020fc80000000015 */
[----:B--2---:R-:W-:-:S04]  /*0a70*/  FFMA R14, R23, R14, R15 ;  /* 0x0000000e170e7223 */ /* 0x004fc8000000000f */
[----:B----4-:R-:W-:-:S07]  /*0a80*/  FFMA R21, R25, R27, R14 ;  /* 0x0000001b19157223 */ /* 0x010fce000000000e */
.L_x_5:
        /* <DEDUP_REMOVED lines=26> */
[----:B------:R-:W-:-:S05]  /*0c30*/  IADD3 R22, P1, PT, R22, 0x4, RZ ;  /* 0x0000000416167810 */ /* 0x000fca0007f3e0ff */
[----:B------:R-:W-:Y:S02]  /*0c40*/  IMAD.X R11, RZ, RZ, R11, P1 ;  /* 0x000000ffff0b7224 */ /* 0x000fe400008e060b */
[----:B--2---:R-:W-:-:S04]  /*0c50*/  FFMA R15, R24, R15, R21 ;  /* 0x0000000f180f7223 */ /* 0x004fc80000000015 */
[----:B---3--:R-:W-:-:S04]  /*0c60*/  FFMA R15, R26, R23, R15 ;  /* 0x000000171a0f7223 */ /* 0x008fc8000000000f */
[----:B----4-:R-:W-:-:S04]  /*0c70*/  FFMA R14, R28, R14, R15 ;  /* 0x0000000e1c0e7223 */ /* 0x010fc8000000000f */
[----:B-----5:R-:W-:-:S07]  /*0c80*/  FFMA R21, R25, R27, R14 ;  /* 0x0000001b19157223 */ /* 0x020fce000000000e */
.L_x_6:
[----:B------:R-:W-:Y:S05]  /*0c90*/  @!P0 BRA `(.L_x_4) ;  /* 0x0000000000608947 */ /* 0x000fea0003800000 */
[----:B------:R-:W0:Y:S01]  /*0ca0*/  LDCU.128 UR12, c[0x0][0x390] ;  /* 0x00007200ff0c77ac */ /* 0x000e220008000c00 */
[-C--:B------:R-:W-:Y:S02]  /*0cb0*/  IMAD R16, R3, R12.reuse, RZ ;  /* 0x0000000c03107224 */ /* 0x080fe400078e02ff */
[----:B------:R-:W-:Y:S02]  /*0cc0*/  IMAD.MOV.U32 R23, RZ, RZ, R11 ;  /* 0x000000ffff177224 */ /* 0x000fe400078e000b */
[C---:B------:R-:W-:Y:S02]  /*0cd0*/  IMAD R13, R5.reuse, R13, R16 ;  /* 0x0000000d050d7224 */ /* 0x040fe400078e0210 */
[----:B------:R-:W-:-:S05]  /*0ce0*/  IMAD.WIDE.U32 R14, R5, R12, R22 ;  /* 0x0000000c050e7225 */ /* 0x000fca00078e0016 */
[----:B------:R-:W-:Y:S02]  /*0cf0*/  IADD3 R15, PT, PT, R13, R15, RZ ;  /* 0x0000000f0d0f7210 */ /* 0x000fe40007ffe0ff */
[----:B0-----:R-:W-:Y:S02]  /*0d00*/  LEA R12, P1, R22, UR14, 0x2 ;  /* 0x0000000e160c7c11 */ /* 0x001fe4000f8210ff */
[----:B------:R-:W-:Y:S02]  /*0d10*/  LEA R16, P0, R14, UR12, 0x2 ;  /* 0x0000000c0e107c11 */ /* 0x000fe4000f8010ff */
[----:B------:R-:W-:Y:S02]  /*0d20*/  LEA.HI.X R13, R22, UR15, R11, 0x2, P1 ;  /* 0x0000000f160d7c11 */ /* 0x000fe400088f140b */
[----:B------:R-:W-:-:S03]  /*0d30*/  LEA.HI.X R17, R14, UR13, R15, 0x2, P0 ;  /* 0x0000000d0e117c11 */ /* 0x000fc600080f140f */
[----:B------:R-:W2:Y:S04]  /*0d40*/  LDG.E R11, desc[UR6][R12.64] ;  /* 0x000000060c0b7981 */ /* 0x000ea8000c1e1900 */
[----:B------:R-:W2:Y:S01]  /*0d50*/  LDG.E R14, desc[UR6][R16.64] ;  /* 0x00000006100e7981 */ /* 0x000ea2000c1e1900 */
[----:B------:R-:W-:-:S04]  /*0d60*/  ISETP.NE.U32.AND P0, PT, R10, 0x1, PT ;  /* 0x000000010a00780c */ /* 0x000fc80003f05070 */
[----:B------:R-:W-:Y:S01]  /*0d70*/  ISETP.NE.AND.EX P0, PT, RZ, RZ, PT, P0 ;  /* 0x000000ffff00720c */ /* 0x000fe20003f05300 */
[----:B--2---:R-:W-:-:S12]  /*0d80*/  FFMA R21, R14, R11, R21 ;  /* 0x0000000b0e157223 */ /* 0x004fd80000000015 */
[----:B------:R-:W-:Y:S05]  /*0d90*/  @!P0 BRA `(.L_x_4) ;  /* 0x0000000000208947 */ /* 0x000fea0003800000 */
[----:B------:R-:W-:Y:S01]  /*0da0*/  ISETP.NE.U32.AND P0, PT, R10, 0x2, PT ;  /* 0x000000020a00780c */ /* 0x000fe20003f05070 */
[----:B------:R-:W2:Y:S03]  /*0db0*/  LDG.E R14, desc[UR6][R16.64+0x4] ;  /* 0x00000406100e7981 */ /* 0x000ea6000c1e1900 */
[----:B------:R-:W-:Y:S01]  /*0dc0*/  ISETP.NE.AND.EX P0, PT, RZ, RZ, PT, P0 ;  /* 0x000000ffff00720c */ /* 0x000fe20003f05300 */
[----:B------:R-:W2:-:S12]  /*0dd0*/  LDG.E R11, desc[UR6][R12.64+0x4] ;  /* 0x000004060c0b7981 */ /* 0x000e98000c1e1900 */
[----:B------:R-:W3:Y:S04]  /*0de0*/  @P0 LDG.E R18, desc[UR6][R16.64+0x8] ;  /* 0x0000080610120981 */ /* 0x000ee8000c1e1900 */
[----:B------:R-:W3:Y:S01]  /*0df0*/  @P0 LDG.E R15, desc[UR6][R12.64+0x8] ;  /* 0x000008060c0f0981 */ /* 0x000ee2000c1e1900 */
[----:B--2---:R-:W-:-:S04]  /*0e00*/  FFMA R21, R14, R11, R21 ;  /* 0x0000000b0e157223 */ /* 0x004fc80000000015 */
[----:B---3--:R-:W-:-:S07]  /*0e10*/  @P0 FFMA R21, R18, R15, R21 ;  /* 0x0000000f12150223 */ /* 0x008fce0000000015 */
.L_x_4:
[----:B------:R-:W0:Y:S01]  /*0e20*/  LDCU.64 UR10, c[0x0][0x388] ;  /* 0x00007100ff0a77ac */ /* 0x000e220008000a00 */
[----:B------:R-:W1:Y:S01]  /*0e30*/  LDCU.64 UR4, c[0x0][0x3a0] ;  /* 0x00007400ff0477ac */ /* 0x000e620008000a00 */
[----:B0-----:R-:W-:Y:S02]  /*0e40*/  IADD3 R11, P0, PT, R5, UR11, RZ ;  /* 0x0000000b050b7c10 */ /* 0x001fe4000ff1e0ff */
[----:B------:R-:W-:Y:S02]  /*0e50*/  IADD3 R5, P1, PT, R0, R5, RZ ;  /* 0x0000000500057210 */ /* 0x000fe40007f3e0ff */
[----:B------:R-:W-:Y:S02]  /*0e60*/  IADD3.X R14, PT, PT, R3, UR8, RZ, P0, !PT ;  /* 0x00000008030e7c10 */ /* 0x000fe400087fe4ff */
[----:B-1----:R-:W-:Y:S01]  /*0e70*/  LEA R12, P0, R11, UR4, 0x2 ;  /* 0x000000040b0c7c11 */ /* 0x002fe2000f8010ff */
[----:B------:R-:W-:-:S03]  /*0e80*/  IMAD.X R3, R2, 0x1, R3, P1 ;  /* 0x0000000102037824 */ /* 0x000fc600008e0603 */
[----:B------:R-:W-:Y:S02]  /*0e90*/  LEA.HI.X R13, R11, UR5, R14, 0x2, P0 ;  /* 0x000000050b0d7c11 */ /* 0x000fe400080f140e */
[----:B------:R-:W-:-:S03]  /*0ea0*/  ISETP.GE.U32.AND P0, PT, R5, UR10, PT ;  /* 0x0000000a05007c0c */ /* 0x000fc6000bf06070 */
[----:B------:R0:W-:Y:S01]  /*0eb0*/  STG.E desc[UR6][R12.64], R21 ;  /* 0x000000150c007986 */ /* 0x0001e2000c101906 */
[----:B------:R-:W-:-:S13]  /*0ec0*/  ISETP.GE.AND.EX P0, PT, R3, UR9, PT, P0 ;  /* 0x0000000903007c0c */ /* 0x000fda000bf06300 */
[----:B0-----:R-:W-:Y:S05]  /*0ed0*/  @!P0 BRA `(.L_x_7) ;  /* 0xfffffff000e48947 */ /* 0x001fea000383ffff */
[----:B------:R-:W-:Y:S05]  /*0ee0*/  EXIT ;  /* 0x000000000000794d */ /* 0x000fea0003800000 */
.L_x_8:
[----:B------:R-:W-:-:S00]  /*0ef0*/  BRA `(.L_x_8) ;  /* 0xfffffffc00fc7947 */ /* 0x000fc0000383ffff */
[----:B------:R-:W-:-:S00]  /*0f00*/  NOP ;  /* 0x0000000000007918 */ /* 0x000fc00000000000 */
[----:B------:R-:W-:-:S00]  /*0f10*/  NOP ;  /* 0x0000000000007918 */ /* 0x000fc00000000000 */
[----:B------:R-:W-:-:S00]  /*0f20*/  NOP ;  /* 0x0000000000007918 */ /* 0x000fc00000000000 */
[----:B------:R-:W-:-:S00]  /*0f30*/  NOP ;  /* 0x0000000000007918 */ /* 0x000fc00000000000 */
[----:B------:R-:W-:-:S00]  /*0f40*/  NOP ;  /* 0x0000000000007918 */ /* 0x000fc00000000000 */
[----:B------:R-:W-:-:S00]  /*0f50*/  NOP ;  /* 0x0000000000007918 */ /* 0x000fc00000000000 */
[----:B------:R-:W-:-:S00]  /*0f60*/  NOP ;  /* 0x0000000000007918 */ /* 0x000fc00000000000 */
[----:B------:R-:W-:-:S00]  /*0f70*/  NOP ;  /* 0x0000000000007918 */ /* 0x000fc00000000000 */
.L_x_9:


//--------------------- .nv.shared.reserved.0     --------------------------
	.section	.nv.shared.reserved.0,"aw",@nobits
	.weak		__nv_reservedSMEM_offset_0_alias
	.size		__nv_reservedSMEM_offset_0_alias, 0, 64
	.other		__nv_reservedSMEM_offset_0_alias,@"STO_CUDA_RESERVED_SHARED STV_DEFAULT"
__nv_reservedSMEM_offset_0_alias:
	.zero		0
	.zero		64


//--------------------- .nv.constant0._Z16vectorMatrixMultliiPfS_S_ --------------------------
	.section	.nv.constant0._Z16vectorMatrixMultliiPfS_S_,"a",@progbits
	.sectionflags	@""
	.align	4
.nv.constant0._Z16vectorMatrixMultliiPfS_S_:
	.zero		936


//--------------------- SYMBOLS --------------------------

	.type		.nv.reservedSmem.offset0,@object
	.size		.nv.reservedSmem.offset0,0x4
